def matmul_kernel(
    a_ptr,
    b_ptr,
    c_ptr,
    M,
    N,
    K,
    stride_am,
    stride_ak,
    stride_bk,
    stride_bn,
    stride_cm,
    stride_cn,
    BLOCK_M: tl.constexpr,
    BLOCK_N: tl.constexpr,
    BLOCK_K: tl.constexpr,
    GROUP_M: tl.constexpr,
):
    pid = tl.program_id(axis=0)
    num_pid_m = tl.cdiv(M, BLOCK_M)
    num_pid_n = tl.cdiv(N, BLOCK_N)
    num_pid_in_group = GROUP_M * num_pid_n
    group_id = pid // num_pid_in_group
    first_pid_m = group_id * GROUP_M
    group_size_m = min(num_pid_m - first_pid_m, GROUP_M)
    pid_m = first_pid_m + ((pid % num_pid_in_group) % group_size_m)
    pid_n = (pid % num_pid_in_group) // group_size_m

    offs_am = (pid_m * BLOCK_M + tl.arange(0, BLOCK_M)) % M
    offs_bn = (pid_n * BLOCK_N + tl.arange(0, BLOCK_N)) % N
    offs_k = tl.arange(0, BLOCK_K)
    a_ptrs = a_ptr + offs_am[:, None] * stride_am + offs_k[None, :] * stride_ak
    b_ptrs = b_ptr + offs_k[:, None] * stride_bk + offs_bn[None, :] * stride_bn

    acc = tl.zeros((BLOCK_M, BLOCK_N), dtype=tl.float32)
    for kk in range(0, tl.cdiv(K, BLOCK_K)):
        a = tl.load(a_ptrs, mask=offs_k[None, :] < K - kk * BLOCK_K, other=0.0)
        b = tl.load(b_ptrs, mask=offs_k[:, None] < K - kk * BLOCK_K, other=0.0)
        acc = tl.dot(a, b, acc)
        a_ptrs += BLOCK_K * stride_ak
        b_ptrs += BLOCK_K * stride_bk

    c = acc.to(c_ptr.dtype.element_ty)
    offs_cm = pid_m * BLOCK_M + tl.arange(0, BLOCK_M)
    offs_cn = pid_n * BLOCK_N + tl.arange(0, BLOCK_N)
    c_ptrs = c_ptr + offs_cm[:, None] * stride_cm + offs_cn[None, :] * stride_cn
    mask = (offs_cm[:, None] < M) & (offs_cn[None, :] < N)
    tl.store(c_ptrs, c, mask=mask)

# config = {"BLOCK_K": 32, "BLOCK_M": 16, "BLOCK_N": 32, "GROUP_M": 8, "arch": "sm_100", "dtype": "fp8e4m3", "num_ctas": 1, "num_stages": 2, "num_warps": 8}
# arch = sm_100


// ===== COMPILED SASS (sm_100a) =====

	.target	sm_100a

	.elftype	@"ET_EXEC"


//--------------------- .note.nv.tkinfo           --------------------------
	.section	.note.nv.tkinfo,"",@"SHT_NOTE"
	.sectionflags	@"SHF_NOTE_NV_TKINFO"
	.tkinfo
        /*0018*/ 	.word	0x00000081
        /*0030*/ 	.string	""
        /*0030*/ 	.string	"ptxas-blackwell"
        /*0030*/ 	.string	"Cuda compilation tools, release 12.9, V12.9.86"
        /*0030*/ 	.string	"Build cuda_12.9.r12.9/compiler.36037853_0"
        /*0030*/ 	.string	"-v  -suppress-debug-info  -lineinfo  -arch sm_100a "



//--------------------- .note.nv.cuver            --------------------------
	.section	.note.nv.cuver,"",@"SHT_NOTE"
	.sectionflags	@"SHF_NOTE_NV_CUVER"
        /*0018*/ 	.short	0x0001
        /*001a*/ 	.short	0x0064
        /*001c*/ 	.short	0x0001
        /*001e*/ 	.short	0x0000
        /*0020*/ 	.short	0x0001
        /*0022*/ 	.short	0x0000


//--------------------- .nv.info                  --------------------------
	.section	.nv.info,"",@"SHT_CUDA_INFO"
	.align	4


	//----- nvinfo : EIATTR_REGCOUNT
	.align		4
        /*0000*/ 	.byte	0x04, 0x2f
        /*0002*/ 	.short	(.L_1 - .L_0)
	.align		4
.L_0:
        /*0004*/ 	.word	index@(matmul_kernel)
        /*0008*/ 	.word	0x0000003a


	//----- nvinfo : EIATTR_FRAME_SIZE
	.align		4
.L_1:
        /*000c*/ 	.byte	0x04, 0x11
        /*000e*/ 	.short	(.L_3 - .L_2)
	.align		4
.L_2:
        /*0010*/ 	.word	index@(matmul_kernel)
        /*0014*/ 	.word	0x00000000


	//----- nvinfo : EIATTR_MIN_STACK_SIZE
	.align		4
.L_3:
        /*0018*/ 	.byte	0x04, 0x12
        /*001a*/ 	.short	(.L_5 - .L_4)
	.align		4
.L_4:
        /*001c*/ 	.word	index@(matmul_kernel)
        /*0020*/ 	.word	0x00000000
.L_5:


//--------------------- .nv.info.matmul_kernel    --------------------------
	.section	.nv.info.matmul_kernel,"",@"SHT_CUDA_INFO"
	.sectionflags	@""
	.align	4


	//----- nvinfo : EIATTR_CUDA_API_VERSION
	.align		4
        /*0000*/ 	.byte	0x04, 0x37
        /*0002*/ 	.short	(.L_7 - .L_6)
.L_6:
        /*0004*/ 	.word	0x00000081


	//----- nvinfo : EIATTR_KPARAM_INFO
	.align		4
.L_7:
        /*0008*/ 	.byte	0x04, 0x17
        /*000a*/ 	.short	(.L_9 - .L_8)
.L_8:
        /*000c*/ 	.word	0x00000000
        /*0010*/ 	.short	0x000d
        /*0012*/ 	.short	0x0048
        /*0014*/ 	.byte	0x00, 0xf4, 0x21, 0x00


	//----- nvinfo : EIATTR_KPARAM_INFO
	.align		4
.L_9:
        /*0018*/ 	.byte	0x04, 0x17
        /*001a*/ 	.short	(.L_11 - .L_10)
.L_10:
        /*001c*/ 	.word	0x00000000
        /*0020*/ 	.short	0x000c
        /*0022*/ 	.short	0x0040
        /*0024*/ 	.byte	0x00, 0xf4, 0x21, 0x00


	//----- nvinfo : EIATTR_KPARAM_INFO
	.align		4
.L_11:
        /*0028*/ 	.byte	0x04, 0x17
        /*002a*/ 	.short	(.L_13 - .L_12)
.L_12:
        /*002c*/ 	.word	0x00000000
        /*0030*/ 	.short	0x000b
        /*0032*/ 	.short	0x0038
        /*0034*/ 	.byte	0x00, 0xf0, 0x11, 0x00


	//----- nvinfo : EIATTR_KPARAM_INFO
	.align		4
.L_13:
        /*0038*/ 	.byte	0x04, 0x17
        /*003a*/ 	.short	(.L_15 - .L_14)
.L_14:
        /*003c*/ 	.word	0x00000000
        /*0040*/ 	.short	0x000a
        /*0042*/ 	.short	0x0034
        /*0044*/ 	.byte	0x00, 0xf0, 0x11, 0x00


	//----- nvinfo : EIATTR_KPARAM_INFO
	.align		4
.L_15:
        /*0048*/ 	.byte	0x04, 0x17
        /*004a*/ 	.short	(.L_17 - .L_16)
.L_16:
        /*004c*/ 	.word	0x00000000
        /*0050*/ 	.short	0x0009
        /*0052*/ 	.short	0x0030
        /*0054*/ 	.byte	0x00, 0xf0, 0x11, 0x00


	//----- nvinfo : EIATTR_KPARAM_INFO
	.align		4
.L_17:
        /*0058*/ 	.byte	0x04, 0x17
        /*005a*/ 	.short	(.L_19 - .L_18)
.L_18:
        /*005c*/ 	.word	0x00000000
        /*0060*/ 	.short	0x0008
        /*0062*/ 	.short	0x002c
        /*0064*/ 	.byte	0x00, 0xf0, 0x11, 0x00


	//----- nvinfo : EIATTR_KPARAM_INFO
	.align		4
.L_19:
        /*0068*/ 	.byte	0x04, 0x17
        /*006a*/ 	.short	(.L_21 - .L_20)
.L_20:
        /*006c*/ 	.word	0x00000000
        /*0070*/ 	.short	0x0007
        /*0072*/ 	.short	0x0028
        /*0074*/ 	.byte	0x00, 0xf0, 0x11, 0x00


	//----- nvinfo : EIATTR_KPARAM_INFO
	.align		4
.L_21:
        /*0078*/ 	.byte	0x04, 0x17
        /*007a*/ 	.short	(.L_23 - .L_22)
.L_22:
        /*007c*/ 	.word	0x00000000
        /*0080*/ 	.short	0x0006
        /*0082*/ 	.short	0x0024
        /*0084*/ 	.byte	0x00, 0xf0, 0x11, 0x00


	//----- nvinfo : EIATTR_KPARAM_INFO
	.align		4
.L_23:
        /*0088*/ 	.byte	0x04, 0x17
        /*008a*/ 	.short	(.L_25 - .L_24)
.L_24:
        /*008c*/ 	.word	0x00000000
        /*0090*/ 	.short	0x0005
        /*0092*/ 	.short	0x0020
        /*0094*/ 	.byte	0x00, 0xf0, 0x11, 0x00


	//----- nvinfo : EIATTR_KPARAM_INFO
	.align		4
.L_25:
        /*0098*/ 	.byte	0x04, 0x17
        /*009a*/ 	.short	(.L_27 - .L_26)
.L_26:
        /*009c*/ 	.word	0x00000000
        /*00a0*/ 	.short	0x0004
        /*00a2*/ 	.short	0x001c
        /*00a4*/ 	.byte	0x00, 0xf0, 0x11, 0x00


	//----- nvinfo : EIATTR_KPARAM_INFO
	.align		4
.L_27:
        /*00a8*/ 	.byte	0x04, 0x17
        /*00aa*/ 	.short	(.L_29 - .L_28)
.L_28:
        /*00ac*/ 	.word	0x00000000
        /*00b0*/ 	.short	0x0003
        /*00b2*/ 	.short	0x0018
        /*00b4*/ 	.byte	0x00, 0xf0, 0x11, 0x00


	//----- nvinfo : EIATTR_KPARAM_INFO
	.align		4
.L_29:
        /*00b8*/ 	.byte	0x04, 0x17
        /*00ba*/ 	.short	(.L_31 - .L_30)
.L_30:
        /*00bc*/ 	.word	0x00000000
        /*00c0*/ 	.short	0x0002
        /*00c2*/ 	.short	0x0010
        /*00c4*/ 	.byte	0x00, 0xf4, 0x21, 0x00


	//----- nvinfo : EIATTR_KPARAM_INFO
	.align		4
.L_31:
        /*00c8*/ 	.byte	0x04, 0x17
        /*00ca*/ 	.short	(.L_33 - .L_32)
.L_32:
        /*00cc*/ 	.word	0x00000000
        /*00d0*/ 	.short	0x0001
        /*00d2*/ 	.short	0x0008
        /*00d4*/ 	.byte	0x00, 0xf4, 0x21, 0x00


	//----- nvinfo : EIATTR_KPARAM_INFO
	.align		4
.L_33:
        /*00d8*/ 	.byte	0x04, 0x17
        /*00da*/ 	.short	(.L_35 - .L_34)
.L_34:
        /*00dc*/ 	.word	0x00000000
        /*00e0*/ 	.short	0x0000
        /*00e2*/ 	.short	0x0000
        /*00e4*/ 	.byte	0x00, 0xf4, 0x21, 0x00


	//----- nvinfo : EIATTR_SPARSE_MMA_MASK
	.align		4
.L_35:
        /*00e8*/ 	.byte	0x03, 0x50
        /*00ea*/ 	.short	0x0000


	//----- nvinfo : EIATTR_MAXREG_COUNT
	.align		4
        /*00ec*/ 	.byte	0x03, 0x1b
        /*00ee*/ 	.short	0x00ff


	//----- nvinfo : EIATTR_NUM_BARRIERS
	.align		4
        /*00f0*/ 	.byte	0x02, 0x4c
        /*00f2*/ 	.byte	0x01
	.zero		1


	//----- nvinfo : EIATTR_VRC_CTA_INIT_COUNT
	.align		4
        /*00f4*/ 	.byte	0x02, 0x4a
	.zero		1
	.zero		1


	//----- nvinfo : EIATTR_EXIT_INSTR_OFFSETS
	.align		4
        /*00f8*/ 	.byte	0x04, 0x1c
        /*00fa*/ 	.short	(.L_37 - .L_36)


	//   ....[0]....
.L_36:
        /*00fc*/ 	.word	0x00001820


	//   ....[1]....
        /*0100*/ 	.word	0x00001850


	//----- nvinfo : EIATTR_REQNTID
	.align		4
.L_37:
        /*0104*/ 	.byte	0x04, 0x10
        /*0106*/ 	.short	(.L_39 - .L_38)
.L_38:
        /*0108*/ 	.word	0x00000100
        /*010c*/ 	.word	0x00000001
        /*0110*/ 	.word	0x00000001


	//----- nvinfo : EIATTR_CBANK_PARAM_SIZE
	.align		4
.L_39:
        /*0114*/ 	.byte	0x03, 0x19
        /*0116*/ 	.short	0x0050


	//----- nvinfo : EIATTR_PARAM_CBANK
	.align		4
        /*0118*/ 	.byte	0x04, 0x0a
        /*011a*/ 	.short	(.L_41 - .L_40)
	.align		4
.L_40:
        /*011c*/ 	.word	index@(.nv.constant0.matmul_kernel)
        /*0120*/ 	.short	0x0380
        /*0122*/ 	.short	0x0050


	//----- nvinfo : EIATTR_SW_WAR
	.align		4
.L_41:
        /*0124*/ 	.byte	0x04, 0x36
        /*0126*/ 	.short	(.L_43 - .L_42)
.L_42:
        /*0128*/ 	.word	0x00000008
.L_43:


//--------------------- .nv.compat                --------------------------
	.section	.nv.compat,"",@"SHT_CUDA_COMPAT_INFO"
	.align	4
        /*0000*/ 	.byte	0x02, 0x02, 0x02, 0x00, 0x02, 0x05, 0x05, 0x00, 0x02, 0x03, 0x00, 0x00, 0x02, 0x06, 0x01, 0x00


//--------------------- .nv.callgraph             --------------------------
	.section	.nv.callgraph,"",@"SHT_CUDA_CALLGRAPH"
	.align	4
	.sectionentsize	8
	.align		4
        /*0000*/ 	.word	0x00000000
	.align		4
        /*0004*/ 	.word	0xffffffff
	.align		4
        /*0008*/ 	.word	0x00000000
	.align		4
        /*000c*/ 	.word	0xfffffffe
	.align		4
        /*0010*/ 	.word	0x00000000
	.align		4
        /*0014*/ 	.word	0xfffffffd
	.align		4
        /*0018*/ 	.word	0x00000000
	.align		4
        /*001c*/ 	.word	0xfffffffc


//--------------------- .text.matmul_kernel       --------------------------
	.section	.text.matmul_kernel,"ax",@progbits
	.align	128
        .global         matmul_kernel
        .type           matmul_kernel,@function
        .size           matmul_kernel,(.L_x_3 - matmul_kernel)
        .other          matmul_kernel,@"STO_CUDA_ENTRY STV_DEFAULT"
matmul_kernel:
.text.matmul_kernel:
[----:B------:R-:W0:Y:S08]  /*0000*/  LDC R1, c[0x0][0x37c] ;  /* 0x0000df00ff017b82 */ /* 0x000e300000000800 */
[----:B------:R-:W1:Y:S01]  /*0010*/  LDC.64 R8, c[0x0][0x398] ;  /* 0x0000e600ff087b82 */ /* 0x000e620000000a00 */
[----:B------:R-:W2:Y:S01]  /*0020*/  S2R R5, SR_CTAID.X ;  /* 0x0000000000057919 */ /* 0x000ea20000002500 */
[----:B------:R-:W-:Y:S01]  /*0030*/  UMOV UR4, 0x400 ;  /* 0x0000040000047882 */ /* 0x000fe20000000000 */
[----:B------:R-:W3:Y:S05]  /*0040*/  LDCU.64 UR8, c[0x0][0x358] ;  /* 0x00006b00ff0877ac */ /* 0x000eea0008000a00 */
[----:B------:R-:W4:Y:S08]  /*0050*/  LDC R32, c[0x0][0x3a0] ;  /* 0x0000e800ff207b82 */ /* 0x000f300000000800 */
[----:B------:R-:W5:Y:S01]  /*0060*/  S2UR UR5, SR_CgaCtaId ;  /* 0x00000000000579c3 */ /* 0x000f620000008800 */
[----:B-1----:R-:W-:-:S05]  /*0070*/  VIADD R0, R9, 0x1f ;  /* 0x0000001f09007836 */ /* 0x002fca0000000000 */
[----:B------:R-:W-:Y:S01]  /*0080*/  SHF.R.S32.HI R3, RZ, 0x1f, R0 ;  /* 0x0000001fff037819 */ /* 0x000fe20000011400 */
[----:B----4-:R-:W-:-:S03]  /*0090*/  VIADD R32, R32, 0x1f ;  /* 0x0000001f20207836 */ /* 0x010fc60000000000 */
[----:B------:R-:W-:Y:S02]  /*00a0*/  LEA.HI R3, R3, R0, RZ, 0x5 ;  /* 0x0000000003037211 */ /* 0x000fe400078f28ff */
[----:B--2---:R-:W-:Y:S02]  /*00b0*/  IABS R10, R5 ;  /* 0x00000005000a7213 */ /* 0x004fe40000000000 */
[----:B------:R-:W-:Y:S01]  /*00c0*/  SHF.R.S32.HI R3, RZ, 0x5, R3 ;  /* 0x00000005ff037819 */ /* 0x000fe20000011403 */
[----:B-----5:R-:W-:-:S04]  /*00d0*/  ULEA UR4, UR5, UR4, 0x18 ;  /* 0x0000000405047291 */ /* 0x020fc8000f8ec0ff */
[----:B------:R-:W-:-:S05]  /*00e0*/  IMAD.SHL.U32 R4, R3, 0x8, RZ ;  /* 0x0000000803047824 */ /* 0x000fca00078e00ff */
[-C--:B------:R-:W-:Y:S02]  /*00f0*/  IABS R7, R4.reuse ;  /* 0x0000000400077213 */ /* 0x080fe40000000000 */
[----:B------:R-:W-:Y:S02]  /*0100*/  IABS R12, R4 ;  /* 0x00000004000c7213 */ /* 0x000fe40000000000 */
[----:B------:R-:W1:Y:S08]  /*0110*/  I2F.RP R0, R7 ;  /* 0x0000000700007306 */ /* 0x000e700000209400 */
[----:B-1----:R-:W1:Y:S02]  /*0120*/  MUFU.RCP R0, R0 ;  /* 0x0000000000007308 */ /* 0x002e640000001000 */
[----:B-1----:R-:W-:-:S02]  /*0130*/  VIADD R2, R0, 0xffffffe ;  /* 0x0ffffffe00027836 */ /* 0x002fc40000000000 */
[----:B------:R-:W-:-:S04]  /*0140*/  IMAD.MOV R0, RZ, RZ, -R12 ;  /* 0x000000ffff007224 */ /* 0x000fc800078e0a0c */
[----:B------:R1:W2:Y:S02]  /*0150*/  F2I.FTZ.U32.TRUNC.NTZ R3, R2 ;  /* 0x0000000200037305 */ /* 0x0002a4000021f000 */
[----:B-1----:R-:W-:Y:S02]  /*0160*/  IMAD.MOV.U32 R2, RZ, RZ, RZ ;  /* 0x000000ffff027224 */ /* 0x002fe400078e00ff */
[----:B--2---:R-:W-:-:S04]  /*0170*/  IMAD.MOV R6, RZ, RZ, -R3 ;  /* 0x000000ffff067224 */ /* 0x004fc800078e0a03 */
[----:B------:R-:W-:Y:S02]  /*0180*/  IMAD R11, R6, R7, RZ ;  /* 0x00000007060b7224 */ /* 0x000fe400078e02ff */
[----:B------:R-:W-:Y:S02]  /*0190*/  IMAD.MOV.U32 R6, RZ, RZ, R10 ;  /* 0x000000ffff067224 */ /* 0x000fe400078e000a */
[----:B------:R-:W-:-:S06]  /*01a0*/  IMAD.HI.U32 R3, R3, R11, R2 ;  /* 0x0000000b03037227 */ /* 0x000fcc00078e0002 */
[----:B------:R-:W-:-:S04]  /*01b0*/  IMAD.HI.U32 R3, R3, R6, RZ ;  /* 0x0000000603037227 */ /* 0x000fc800078e00ff */
[----:B------:R-:W-:-:S05]  /*01c0*/  IMAD R0, R3, R0, R6 ;  /* 0x0000000003007224 */ /* 0x000fca00078e0206 */
[----:B------:R-:W-:-:S13]  /*01d0*/  ISETP.GT.U32.AND P1, PT, R7, R0, PT ;  /* 0x000000000700720c */ /* 0x000fda0003f24070 */
[----:B------:R-:W-:Y:S02]  /*01e0*/  @!P1 IMAD.IADD R0, R0, 0x1, -R7 ;  /* 0x0000000100009824 */ /* 0x000fe400078e0a07 */
[----:B------:R-:W-:Y:S01]  /*01f0*/  @!P1 VIADD R3, R3, 0x1 ;  /* 0x0000000103039836 */ /* 0x000fe20000000000 */
[----:B------:R-:W-:Y:S02]  /*0200*/  ISETP.NE.AND P1, PT, R4, RZ, PT ;  /* 0x000000ff0400720c */ /* 0x000fe40003f25270 */
[----:B------:R-:W-:Y:S02]  /*0210*/  ISETP.GE.U32.AND P0, PT, R0, R7, PT ;  /* 0x000000070000720c */ /* 0x000fe40003f06070 */
[----:B------:R-:W-:-:S04]  /*0220*/  LOP3.LUT R0, R5, R4, RZ, 0x3c, !PT ;  /* 0x0000000405007212 */ /* 0x000fc800078e3cff */
[----:B------:R-:W-:Y:S01]  /*0230*/  ISETP.GE.AND P2, PT, R0, RZ, PT ;  /* 0x000000ff0000720c */ /* 0x000fe20003f46270 */
[----:B------:R-:W-:-:S06]  /*0240*/  VIADD R0, R8, 0xf ;  /* 0x0000000f08007836 */ /* 0x000fcc0000000000 */
[----:B------:R-:W-:-:S04]  /*0250*/  @P0 VIADD R3, R3, 0x1 ;  /* 0x0000000103030836 */ /* 0x000fc80000000000 */
[----:B------:R-:W-:Y:S01]  /*0260*/  IMAD.MOV.U32 R2, RZ, RZ, R3 ;  /* 0x000000ffff027224 */ /* 0x000fe200078e0003 */
[----:B------:R-:W-:-:S03]  /*0270*/  SHF.R.S32.HI R3, RZ, 0x1f, R0 ;  /* 0x0000001fff037819 */ /* 0x000fc60000011400 */
[----:B------:R-:W-:Y:S01]  /*0280*/  @!P2 IMAD.MOV R2, RZ, RZ, -R2 ;  /* 0x000000ffff02a224 */ /* 0x000fe200078e0a02 */
[----:B------:R-:W-:Y:S02]  /*0290*/  @!P1 LOP3.LUT R2, RZ, R4, RZ, 0x33, !PT ;  /* 0x00000004ff029212 */ /* 0x000fe400078e33ff */
[----:B------:R-:W-:-:S03]  /*02a0*/  LEA.HI R3, R3, R0, RZ, 0x4 ;  /* 0x0000000003037211 */ /* 0x000fc600078f20ff */
[----:B------:R-:W-:Y:S02]  /*02b0*/  IMAD.SHL.U32 R6, R2, 0x8, RZ ;  /* 0x0000000802067824 */ /* 0x000fe400078e00ff */
[----:B------:R-:W-:-:S03]  /*02c0*/  IMAD.MOV R2, RZ, RZ, -R2 ;  /* 0x000000ffff027224 */ /* 0x000fc600078e0a02 */
[----:B------:R-:W-:Y:S01]  /*02d0*/  LEA.HI.SX32 R3, R3, -R6, 0x1c ;  /* 0x8000000603037211 */ /* 0x000fe200078fe2ff */
[----:B------:R-:W-:-:S03]  /*02e0*/  IMAD R13, R4, R2, R5 ;  /* 0x00000002040d7224 */ /* 0x000fc600078e0205 */
[----:B------:R-:W-:-:S04]  /*02f0*/  VIMNMX R10, PT, PT, R3, 0x8, PT ;  /* 0x00000008030a7848 */ /* 0x000fc80003fe0100 */
[-C--:B------:R-:W-:Y:S02]  /*0300*/  IABS R7, R10.reuse ;  /* 0x0000000a00077213 */ /* 0x080fe40000000000 */
[----:B------:R-:W-:Y:S02]  /*0310*/  IABS R4, R10 ;  /* 0x0000000a00047213 */ /* 0x000fe40000000000 */
[----:B------:R-:W1:Y:S08]  /*0320*/  I2F.RP R0, R7 ;  /* 0x0000000700007306 */ /* 0x000e700000209400 */
[----:B-1----:R-:W1:Y:S02]  /*0330*/  MUFU.RCP R0, R0 ;  /* 0x0000000000007308 */ /* 0x002e640000001000 */
[----:B-1----:R-:W-:-:S02]  /*0340*/  VIADD R3, R0, 0xffffffe ;  /* 0x0ffffffe00037836 */ /* 0x002fc40000000000 */
[----:B------:R-:W-:-:S04]  /*0350*/  IMAD.MOV R0, RZ, RZ, -R4 ;  /* 0x000000ffff007224 */ /* 0x000fc800078e0a04 */
[----:B------:R-:W1:Y:S02]  /*0360*/  F2I.FTZ.U32.TRUNC.NTZ R3, R3 ;  /* 0x0000000300037305 */ /* 0x000e64000021f000 */
[----:B-1----:R-:W-:-:S04]  /*0370*/  IMAD.MOV R11, RZ, RZ, -R3 ;  /* 0x000000ffff0b7224 */ /* 0x002fc800078e0a03 */
[----:B------:R-:W-:Y:S01]  /*0380*/  IMAD.MOV.U32 R2, RZ, RZ, R11 ;  /* 0x000000ffff027224 */ /* 0x000fe200078e000b */
[----:B------:R-:W-:-:S03]  /*0390*/  IABS R11, R13 ;  /* 0x0000000d000b7213 */ /* 0x000fc60000000000 */
[----:B------:R-:W-:Y:S02]  /*03a0*/  IMAD R5, R2, R7, RZ ;  /* 0x0000000702057224 */ /* 0x000fe400078e02ff */
[----:B------:R-:W-:-:S04]  /*03b0*/  IMAD.MOV.U32 R2, RZ, RZ, RZ ;  /* 0x000000ffff027224 */ /* 0x000fc800078e00ff */
        /* <DEDUP_REMOVED lines=9> */
[----:B------:R-:W-:Y:S02]  /*0450*/  ISETP.GE.AND P2, PT, R0, RZ, PT ;  /* 0x000000ff0000720c */ /* 0x000fe40003f46270 */
[----:B------:R-:W1:Y:S05]  /*0460*/  S2R R0, SR_TID.X ;  /* 0x0000000000007919 */ /* 0x000e6a0000002100 */
[----:B------:R-:W-:Y:S01]  /*0470*/  @P0 VIADD R2, R2, 0x1 ;  /* 0x0000000102020836 */ /* 0x000fe20000000000 */
[----:B------:R-:W-:-:S05]  /*0480*/  ISETP.GT.AND P0, PT, R32, 0x1f, PT ;  /* 0x0000001f2000780c */ /* 0x000fca0003f04270 */
[----:B------:R-:W-:Y:S01]  /*0490*/  @!P2 IMAD.MOV R2, RZ, RZ, -R2 ;  /* 0x000000ffff02a224 */ /* 0x000fe200078e0a02 */
[----:B------:R-:W-:-:S05]  /*04a0*/  @!P1 LOP3.LUT R2, RZ, R10, RZ, 0x33, !PT ;  /* 0x0000000aff029212 */ /* 0x000fca00078e33ff */
[----:B------:R-:W-:Y:S02]  /*04b0*/  IMAD.MOV R3, RZ, RZ, -R2 ;  /* 0x000000ffff037224 */ /* 0x000fe400078e0a02 */
[----:B------:R-:W-:Y:S01]  /*04c0*/  @!P0 CS2R R4, SRZ ;  /* 0x0000000000048805 */ /* 0x000fe2000001ff00 */
[----:B------:R-:W-:Y:S02]  /*04d0*/  IMAD.SHL.U32 R17, R2, 0x20, RZ ;  /* 0x0000002002117824 */ /* 0x000fe400078e00ff */
[----:B------:R-:W-:-:S04]  /*04e0*/  IMAD R3, R10, R3, R13 ;  /* 0x000000030a037224 */ /* 0x000fc800078e020d */
[----:B------:R-:W-:Y:S01]  /*04f0*/  IMAD.IADD R3, R6, 0x1, R3 ;  /* 0x0000000106037824 */ /* 0x000fe200078e0203 */
[----:B------:R-:W-:Y:S02]  /*0500*/  @!P0 CS2R R6, SRZ ;  /* 0x0000000000068805 */ /* 0x000fe4000001ff00 */
[C---:B-1----:R-:W-:Y:S01]  /*0510*/  LOP3.LUT R14, R0.reuse, 0xf, RZ, 0xc0, !PT ;  /* 0x0000000f000e7812 */ /* 0x042fe200078ec0ff */
[C---:B------:R-:W-:Y:S01]  /*0520*/  @!P0 IMAD.SHL.U32 R15, R0.reuse, 0x20, RZ ;  /* 0x00000020000f8824 */ /* 0x040fe200078e00ff */
[----:B------:R-:W-:Y:S02]  /*0530*/  SHF.R.U32.HI R31, RZ, 0x4, R0 ;  /* 0x00000004ff1f7819 */ /* 0x000fe40000011600 */
[----:B------:R-:W-:Y:S01]  /*0540*/  LOP3.LUT R28, R0, 0x1f, RZ, 0xc0, !PT ;  /* 0x0000001f001c7812 */ /* 0x000fe200078ec0ff */
[----:B------:R-:W-:Y:S01]  /*0550*/  IMAD R14, R3, 0x10, R14 ;  /* 0x00000010030e7824 */ /* 0x000fe200078e020e */
[----:B------:R-:W-:Y:S02]  /*0560*/  SGXT.U32 R31, R31, 0x4 ;  /* 0x000000041f1f781a */ /* 0x000fe40000000000 */
[----:B------:R-:W-:Y:S01]  /*0570*/  @!P0 LOP3.LUT R15, R15, 0x60, RZ, 0xc0, !PT ;  /* 0x000000600f0f8812 */ /* 0x000fe200078ec0ff */
[----:B0--3--:R-:W-:Y:S06]  /*0580*/  @!P0 BRA `(.L_x_0) ;  /* 0x0000000c00cc8947 */ /* 0x009fec0003800000 */
[----:B------:R-:W-:Y:S01]  /*0590*/  IABS R3, R8 ;  /* 0x0000000800037213 */ /* 0x000fe20000000000 */
[----:B------:R-:W0:Y:S01]  /*05a0*/  LDCU UR6, c[0x0][0x3b0] ;  /* 0x00007600ff0677ac */ /* 0x000e220008000800 */
[----:B------:R-:W-:Y:S01]  /*05b0*/  IABS R2, R9 ;  /* 0x0000000900027213 */ /* 0x000fe20000000000 */
[----:B------:R-:W1:Y:S01]  /*05c0*/  LDC R29, c[0x0][0x3a8] ;  /* 0x0000ea00ff1d7b82 */ /* 0x000e620000000800 */
[----:B------:R-:W2:Y:S01]  /*05d0*/  I2F.RP R11, R3 ;  /* 0x00000003000b7306 */ /* 0x000ea20000209400 */
[----:B------:R-:W-:Y:S01]  /*05e0*/  IABS R12, R14 ;  /* 0x0000000e000c7213 */ /* 0x000fe20000000000 */
[----:B------:R-:W3:Y:S01]  /*05f0*/  LDCU.128 UR12, c[0x0][0x380] ;  /* 0x00007000ff0c77ac */ /* 0x000ee20008000c00 */
[----:B------:R-:W-:Y:S01]  /*0600*/  SHF.R.U32.HI R18, RZ, 0x2, R0 ;  /* 0x00000002ff127819 */ /* 0x000fe20000011600 */
[----:B------:R-:W-:Y:S01]  /*0610*/  IMAD.SHL.U32 R36, R0, 0x2, RZ ;  /* 0x0000000200247824 */ /* 0x000fe200078e00ff */
[C---:B------:R-:W-:Y:S01]  /*0620*/  LOP3.LUT R30, R31.reuse, 0x10, RZ, 0xfc, !PT ;  /* 0x000000101f1e7812 */ /* 0x040fe200078efcff */
[----:B------:R-:W4:Y:S02]  /*0630*/  LDCU UR7, c[0x0][0x3a4] ;  /* 0x00007480ff0777ac */ /* 0x000f240008000800 */
[----:B------:R-:W5:Y:S01]  /*0640*/  I2F.RP R10, R2 ;  /* 0x00000002000a7306 */ /* 0x000f620000209400 */
[----:B------:R-:W0:Y:S07]  /*0650*/  LDCU UR5, c[0x0][0x3ac] ;  /* 0x00007580ff0577ac */ /* 0x000e2e0008000800 */
[----:B--2---:R-:W2:Y:S01]  /*0660*/  MUFU.RCP R11, R11 ;  /* 0x0000000b000b7308 */ /* 0x004ea20000001000 */
[----:B-1----:R-:W-:-:S07]  /*0670*/  IMAD R31, R31, R29, RZ ;  /* 0x0000001d1f1f7224 */ /* 0x002fce00078e02ff */
[----:B-----5:R-:W1:Y:S01]  /*0680*/  MUFU.RCP R10, R10 ;  /* 0x0000000a000a7308 */ /* 0x020e620000001000 */
[----:B------:R-:W-:Y:S02]  /*0690*/  IMAD R30, R30, R29, RZ ;  /* 0x0000001d1e1e7224 */ /* 0x000fe400078e02ff */
[----:B------:R-:W-:Y:S02]  /*06a0*/  IMAD.SHL.U32 R29, R29, 0x20, RZ ;  /* 0x000000201d1d7824 */ /* 0x000fe400078e00ff */
[----:B0-----:R-:W-:Y:S01]  /*06b0*/  IMAD R28, R28, UR5, RZ ;  /* 0x000000051c1c7c24 */ /* 0x001fe2000f8e02ff */
[----:B------:R-:W-:Y:S01]  /*06c0*/  USHF.L.U32 UR5, UR5, 0x5, URZ ;  /* 0x0000000505057899 */ /* 0x000fe200080006ff */
[----:B--2---:R-:W-:-:S04]  /*06d0*/  VIADD R6, R11, 0xffffffe ;  /* 0x0ffffffe0b067836 */ /* 0x004fc80000000000 */
[----:B------:R0:W2:Y:S01]  /*06e0*/  F2I.FTZ.U32.TRUNC.NTZ R7, R6 ;  /* 0x0000000600077305 */ /* 0x0000a2000021f000 */
[----:B-1----:R-:W-:Y:S01]  /*06f0*/  VIADD R5, R10, 0xffffffe ;  /* 0x0ffffffe0a057836 */ /* 0x002fe20000000000 */
[----:B------:R-:W-:Y:S01]  /*0700*/  SHF.R.U32.HI R10, RZ, 0x5, R0 ;  /* 0x00000005ff0a7819 */ /* 0x000fe20000011600 */
[----:B0-----:R-:W-:-:S05]  /*0710*/  IMAD.MOV.U32 R6, RZ, RZ, RZ ;  /* 0x000000ffff067224 */ /* 0x001fca00078e00ff */
[----:B------:R-:W0:Y:S01]  /*0720*/  F2I.FTZ.U32.TRUNC.NTZ R5, R5 ;  /* 0x0000000500057305 */ /* 0x000e22000021f000 */
[----:B------:R-:W-:Y:S01]  /*0730*/  SGXT.U32 R10, R10, 0x3 ;  /* 0x000000030a0a781a */ /* 0x000fe20000000000 */
[----:B--2---:R-:W-:-:S03]  /*0740*/  IMAD.MOV R4, RZ, RZ, -R7 ;  /* 0x000000ffff047224 */ /* 0x004fc600078e0a07 */
[----:B------:R-:W-:Y:S01]  /*0750*/  LOP3.LUT R16, R17, R10, RZ, 0xfc, !PT ;  /* 0x0000000a11107212 */ /* 0x000fe200078efcff */
[----:B------:R-:W-:Y:S01]  /*0760*/  IMAD R13, R4, R3, RZ ;  /* 0x00000003040d7224 */ /* 0x000fe200078e02ff */
[----:B------:R-:W-:Y:S02]  /*0770*/  LEA.HI R4, R0, R17, RZ, 0x1b ;  /* 0x0000001100047211 */ /* 0x000fe400078fd8ff */
[C---:B------:R-:W-:Y:S01]  /*0780*/  LOP3.LUT R20, R16.reuse, 0x10, RZ, 0xfc, !PT ;  /* 0x0000001010147812 */ /* 0x040fe200078efcff */
[----:B------:R-:W-:Y:S01]  /*0790*/  IMAD.HI.U32 R7, R7, R13, R6 ;  /* 0x0000000d07077227 */ /* 0x000fe200078e0006 */
[----:B------:R-:W-:Y:S02]  /*07a0*/  LOP3.LUT R21, R16, 0x8, RZ, 0xfc, !PT ;  /* 0x0000000810157812 */ /* 0x000fe400078efcff */
[----:B------:R-:W-:Y:S01]  /*07b0*/  IABS R13, R20 ;  /* 0x00000014000d7213 */ /* 0x000fe20000000000 */
[----:B0-----:R-:W-:Y:S01]  /*07c0*/  IMAD.MOV R11, RZ, RZ, -R5 ;  /* 0x000000ffff0b7224 */ /* 0x001fe200078e0a05 */
[----:B------:R-:W-:Y:S01]  /*07d0*/  IABS R15, R21 ;  /* 0x00000015000f7213 */ /* 0x000fe20000000000 */
[----:B------:R-:W-:Y:S01]  /*07e0*/  VIADD R6, R4, 0x18 ;  /* 0x0000001804067836 */ /* 0x000fe20000000000 */
[----:B------:R-:W-:Y:S01]  /*07f0*/  IABS R19, R16 ;  /* 0x0000001000137213 */ /* 0x000fe20000000000 */
[----:B------:R-:W-:Y:S01]  /*0800*/  IMAD.HI.U32 R7, R7, R12, RZ ;  /* 0x0000000c07077227 */ /* 0x000fe200078e00ff */
[----:B------:R-:W-:-:S02]  /*0810*/  ISETP.GE.AND P1, PT, R16, RZ, PT ;  /* 0x000000ff1000720c */ /* 0x000fc40003f26270 */
[----:B------:R-:W-:Y:S01]  /*0820*/  IABS R10, R6 ;  /* 0x00000006000a7213 */ /* 0x000fe20000000000 */
[----:B------:R-:W-:Y:S01]  /*0830*/  IMAD R11, R11, R2, RZ ;  /* 0x000000020b0b7224 */ /* 0x000fe200078e02ff */
[----:B------:R-:W-:Y:S01]  /*0840*/  SHF.R.S32.HI R16, RZ, 0x1, R0 ;  /* 0x00000001ff107819 */ /* 0x000fe20000011400 */
[----:B------:R-:W-:Y:S02]  /*0850*/  IMAD.MOV.U32 R4, RZ, RZ, RZ ;  /* 0x000000ffff047224 */ /* 0x000fe400078e00ff */
[----:B------:R-:W-:Y:S01]  /*0860*/  IMAD.MOV R7, RZ, RZ, -R7 ;  /* 0x000000ffff077224 */ /* 0x000fe200078e0a07 */
[----:B------:R-:W-:Y:S01]  /*0870*/  SGXT R16, R16, 0x1 ;  /* 0x000000011010781a */ /* 0x000fe20000000200 */
[----:B------:R-:W-:Y:S01]  /*0880*/  IMAD.HI.U32 R4, R5, R11, R4 ;  /* 0x0000000b05047227 */ /* 0x000fe200078e0004 */
[----:B------:R-:W-:-:S03]  /*0890*/  SHF.R.S32.HI R5, RZ, 0x1f, R32 ;  /* 0x0000001fff057819 */ /* 0x000fc60000011420 */
[----:B------:R-:W-:Y:S01]  /*08a0*/  IMAD.MOV.U32 R11, RZ, RZ, R10 ;  /* 0x000000ffff0b7224 */ /* 0x000fe200078e000a */
[----:B------:R-:W-:Y:S01]  /*08b0*/  LEA.HI R32, R5, R32, RZ, 0x5 ;  /* 0x0000002005207211 */ /* 0x000fe200078f28ff */
[C---:B------:R-:W-:Y:S02]  /*08c0*/  IMAD R12, R3.reuse, R7, R12 ;  /* 0x00000007030c7224 */ /* 0x040fe400078e020c */
[C---:B------:R-:W-:Y:S01]  /*08d0*/  IMAD.HI.U32 R7, R4.reuse, R11, RZ ;  /* 0x0000000b04077227 */ /* 0x040fe200078e00ff */
[----:B------:R-:W-:Y:S02]  /*08e0*/  SHF.R.S32.HI R32, RZ, 0x5, R32 ;  /* 0x00000005ff207819 */ /* 0x000fe40000011420 */
[----:B------:R-:W-:Y:S01]  /*08f0*/  ISETP.GT.U32.AND P0, PT, R3, R12, PT ;  /* 0x0000000c0300720c */ /* 0x000fe20003f04070 */
[----:B------:R-:W-:-:S04]  /*0900*/  IMAD.HI.U32 R10, R4, R13, RZ ;  /* 0x0000000d040a7227 */ /* 0x000fc800078e00ff */
[----:B------:R-:W-:Y:S02]  /*0910*/  IMAD.MOV R7, RZ, RZ, -R7 ;  /* 0x000000ffff077224 */ /* 0x000fe400078e0a07 */
[----:B------:R-:W-:Y:S02]  /*0920*/  IMAD.MOV R10, RZ, RZ, -R10 ;  /* 0x000000ffff0a7224 */ /* 0x000fe400078e0a0a */
[C---:B------:R-:W-:Y:S02]  /*0930*/  IMAD R5, R2.reuse, R7, R11 ;  /* 0x0000000702057224 */ /* 0x040fe400078e020b */
[----:B------:R-:W-:Y:S02]  /*0940*/  IMAD R7, R2, R10, R13 ;  /* 0x0000000a02077224 */ /* 0x000fe400078e020d */
[----:B------:R-:W-:Y:S01]  /*0950*/  IMAD.HI.U32 R10, R4, R15, RZ ;  /* 0x0000000f040a7227 */ /* 0x000fe200078e00ff */
[C---:B------:R-:W-:Y:S02]  /*0960*/  ISETP.GT.U32.AND P3, PT, R2.reuse, R5, PT ;  /* 0x000000050200720c */ /* 0x040fe40003f64070 */
[----:B------:R-:W-:Y:S01]  /*0970*/  ISETP.GT.U32.AND P4, PT, R2, R7, PT ;  /* 0x000000070200720c */ /* 0x000fe20003f84070 */
[----:B------:R-:W-:Y:S01]  /*0980*/  @!P0 IMAD.IADD R12, R12, 0x1, -R3 ;  /* 0x000000010c0c8824 */ /* 0x000fe200078e0a03 */
[----:B------:R-:W-:Y:S01]  /*0990*/  ISETP.GE.AND P0, PT, R6, RZ, PT ;  /* 0x000000ff0600720c */ /* 0x000fe20003f06270 */
[----:B------:R-:W-:Y:S01]  /*09a0*/  IMAD.MOV R11, RZ, RZ, -R10 ;  /* 0x000000ffff0b7224 */ /* 0x000fe200078e0a0a */
[----:B------:R-:W-:Y:S01]  /*09b0*/  SGXT.U32 R10, R18, 0x3 ;  /* 0x00000003120a781a */ /* 0x000fe20000000000 */
[----:B------:R-:W-:Y:S01]  /*09c0*/  IMAD.HI.U32 R4, R4, R19, RZ ;  /* 0x0000001304047227 */ /* 0x000fe200078e00ff */
[----:B------:R-:W-:-:S03]  /*09d0*/  ISETP.GT.U32.AND P5, PT, R3, R12, PT ;  /* 0x0000000c0300720c */ /* 0x000fc60003fa4070 */
[----:B------:R-:W-:Y:S02]  /*09e0*/  IMAD R11, R2, R11, R15 ;  /* 0x0000000b020b7224 */ /* 0x000fe400078e020f */
[----:B------:R-:W-:Y:S02]  /*09f0*/  IMAD.SHL.U32 R13, R0, 0x40, RZ ;  /* 0x00000040000d7824 */ /* 0x000fe400078e00ff */
[----:B------:R-:W-:Y:S01]  /*0a00*/  IMAD.MOV R4, RZ, RZ, -R4 ;  /* 0x000000ffff047224 */ /* 0x000fe200078e0a04 */
[----:B------:R-:W-:Y:S01]  /*0a10*/  ISETP.GT.U32.AND P2, PT, R2, R11, PT ;  /* 0x0000000b0200720c */ /* 0x000fe20003f44070 */
[--C-:B------:R-:W-:Y:S01]  /*0a20*/  @!P3 IMAD.IADD R5, R5, 0x1, -R2.reuse ;  /* 0x000000010505b824 */ /* 0x100fe200078e0a02 */
[----:B------:R-:W-:Y:S01]  /*0a30*/  LOP3.LUT R15, R10, 0x40, R13, 0xf8, !PT ;  /* 0x000000400a0f7812 */ /* 0x000fe200078ef80d */
[----:B------:R-:W-:Y:S01]  /*0a40*/  IMAD R13, R2, R4, R19 ;  /* 0x00000004020d7224 */ /* 0x000fe200078e0213 */
[----:B------:R-:W-:Y:S01]  /*0a50*/  ISETP.NE.AND P3, PT, R8, RZ, PT ;  /* 0x000000ff0800720c */ /* 0x000fe20003f65270 */
[----:B------:R-:W-:Y:S01]  /*0a60*/  @!P5 IMAD.IADD R12, R12, 0x1, -R3 ;  /* 0x000000010c0cd824 */ /* 0x000fe200078e0a03 */
[----:B------:R-:W-:Y:S01]  /*0a70*/  ISETP.GE.AND P5, PT, R14, RZ, PT ;  /* 0x000000ff0e00720c */ /* 0x000fe20003fa6270 */
[----:B------:R-:W-:Y:S01]  /*0a80*/  @!P4 IMAD.IADD R7, R7, 0x1, -R2 ;  /* 0x000000010707c824 */ /* 0x000fe200078e0a02 */
[----:B------:R-:W-:-:S02]  /*0a90*/  ISETP.GT.U32.AND P6, PT, R2, R13, PT ;  /* 0x0000000d0200720c */ /* 0x000fc40003fc4070 */
[C---:B------:R-:W-:Y:S02]  /*0aa0*/  ISETP.GT.U32.AND P4, PT, R2.reuse, R5, PT ;  /* 0x000000050200720c */ /* 0x040fe40003f84070 */
[----:B------:R-:W-:Y:S01]  /*0ab0*/  SHF.R.U32.HI R3, RZ, 0x1, R0 ;  /* 0x00000001ff037819 */ /* 0x000fe20000011600 */
[----:B------:R-:W-:Y:S01]  /*0ac0*/  @!P2 IMAD.IADD R11, R11, 0x1, -R2 ;  /* 0x000000010b0ba824 */ /* 0x000fe200078e0a02 */
[C---:B------:R-:W-:Y:S02]  /*0ad0*/  ISETP.GT.U32.AND P2, PT, R2.reuse, R7, PT ;  /* 0x000000070200720c */ /* 0x040fe40003f44070 */
[--C-:B------:R-:W-:Y:S02]  /*0ae0*/  LOP3.LUT R3, R3, 0x10, R0.reuse, 0xf8, !PT ;  /* 0x0000001003037812 */ /* 0x100fe400078ef800 */
[----:B------:R-:W-:Y:S01]  /*0af0*/  SHF.R.S32.HI R4, RZ, 0x2, R0 ;  /* 0x00000002ff047819 */ /* 0x000fe20000011400 */
[----:B------:R-:W-:Y:S01]  /*0b00*/  @!P5 IMAD.MOV R12, RZ, RZ, -R12 ;  /* 0x000000ffff0cd224 */ /* 0x000fe200078e0a0c */
[----:B------:R-:W-:Y:S01]  /*0b10*/  ISETP.GT.U32.AND P5, PT, R2, R11, PT ;  /* 0x0000000b0200720c */ /* 0x000fe20003fa4070 */
[--C-:B------:R-:W-:Y:S01]  /*0b20*/  @!P6 IMAD.IADD R13, R13, 0x1, -R2.reuse ;  /* 0x000000010d0de824 */ /* 0x100fe200078e0a02 */
[----:B------:R-:W-:Y:S01]  /*0b30*/  @!P3 LOP3.LUT R12, RZ, R8, RZ, 0x33, !PT ;  /* 0x00000008ff0cb212 */ /* 0x000fe200078e33ff */
[--C-:B------:R-:W-:Y:S01]  /*0b40*/  @!P4 IMAD.IADD R5, R5, 0x1, -R2.reuse ;  /* 0x000000010505c824 */ /* 0x100fe200078e0a02 */
[----:B------:R-:W-:Y:S01]  /*0b50*/  ISETP.GE.AND P4, PT, R20, RZ, PT ;  /* 0x000000ff1400720c */ /* 0x000fe20003f86270 */
[----:B------:R-:W-:Y:S01]  /*0b60*/  IMAD.SHL.U32 R3, R3, 0x10, RZ ;  /* 0x0000001003037824 */ /* 0x000fe200078e00ff */
[----:B------:R-:W-:Y:S01]  /*0b70*/  ISETP.GT.U32.AND P6, PT, R2, R13, PT ;  /* 0x0000000d0200720c */ /* 0x000fe20003fc4070 */
[--C-:B------:R-:W-:Y:S01]  /*0b80*/  @!P2 IMAD.IADD R7, R7, 0x1, -R2.reuse ;  /* 0x000000010707a824 */ /* 0x100fe200078e0a02 */
[----:B------:R-:W-:Y:S01]  /*0b90*/  ISETP.GE.AND P2, PT, R21, RZ, PT ;  /* 0x000000ff1500720c */ /* 0x000fe20003f46270 */
[----:B------:R-:W-:Y:S01]  /*0ba0*/  @!P0 IMAD.MOV R5, RZ, RZ, -R5 ;  /* 0x000000ffff058224 */ /* 0x000fe200078e0a05 */
[----:B------:R-:W-:Y:S01]  /*0bb0*/  ISETP.NE.AND P3, PT, R9, RZ, PT ;  /* 0x000000ff0900720c */ /* 0x000fe20003f65270 */
[----:B----4-:R-:W-:Y:S01]  /*0bc0*/  IMAD R12, R12, UR7, RZ ;  /* 0x000000070c0c7c24 */ /* 0x010fe2000f8e02ff */
[----:B------:R-:W-:Y:S01]  /*0bd0*/  SGXT R4, R4, 0x1 ;  /* 0x000000010404781a */ /* 0x000fe20000000200 */
[----:B------:R-:W-:Y:S01]  /*0be0*/  @!P5 IMAD.IADD R11, R11, 0x1, -R2 ;  /* 0x000000010b0bd824 */ /* 0x000fe200078e0a02 */
[----:B------:R-:W-:-:S02]  /*0bf0*/  LOP3.LUT R3, R3, 0x300, RZ, 0xc0, !PT ;  /* 0x0000030003037812 */ /* 0x000fc400078ec0ff */
[----:B------:R-:W-:Y:S01]  /*0c00*/  LOP3.LUT R16, R15, 0x88, R16, 0xf8, !PT ;  /* 0x000000880f107812 */ /* 0x000fe200078ef810 */
[----:B------:R-:W-:Y:S01]  /*0c10*/  @!P4 IMAD.MOV R7, RZ, RZ, -R7 ;  /* 0x000000ffff07c224 */ /* 0x000fe200078e0a07 */
[----:B------:R-:W-:Y:S01]  /*0c20*/  LOP3.LUT R3, R3, 0x90, R4, 0xf8, !PT ;  /* 0x0000009003037812 */ /* 0x000fe200078ef804 */
[----:B------:R-:W-:Y:S01]  /*0c30*/  @!P6 IMAD.IADD R13, R13, 0x1, -R2 ;  /* 0x000000010d0de824 */ /* 0x000fe200078e0a02 */
[----:B------:R-:W-:Y:S01]  /*0c40*/  LOP3.LUT R2, RZ, R9, RZ, 0x33, !PT ;  /* 0x00000009ff027212 */ /* 0x000fe200078e33ff */
[----:B------:R-:W-:Y:S01]  /*0c50*/  @!P2 IMAD.MOV R11, RZ, RZ, -R11 ;  /* 0x000000ffff0ba224 */ /* 0x000fe200078e0a0b */
[----:B------:R-:W-:Y:S01]  /*0c60*/  LOP3.LUT R36, R3, 0x10, R36, 0x78, !PT ;  /* 0x0000001003247812 */ /* 0x000fe200078e7824 */
[----:B------:R-:W-:Y:S01]  /*0c70*/  @!P1 IMAD.MOV R13, RZ, RZ, -R13 ;  /* 0x000000ffff0d9224 */ /* 0x000fe200078e0a0d */
[----:B------:R-:W-:Y:S01]  /*0c80*/  SEL R5, R2, R5, !P3 ;  /* 0x0000000502057207 */ /* 0x000fe20005800000 */
[----:B------:R-:W-:Y:S01]  /*0c90*/  IMAD.SHL.U32 R15, R0, 0x20, RZ ;  /* 0x00000020000f7824 */ /* 0x000fe200078e00ff */
[----:B------:R-:W-:-:S02]  /*0ca0*/  SEL R7, R2, R7, !P3 ;  /* 0x0000000702077207 */ /* 0x000fc40005800000 */
[C---:B------:R-:W-:Y:S01]  /*0cb0*/  SEL R11, R2.reuse, R11, !P3 ;  /* 0x0000000b020b7207 */ /* 0x040fe20005800000 */
[----:B------:R-:W-:Y:S01]  /*0cc0*/  IMAD R5, R5, UR6, RZ ;  /* 0x0000000605057c24 */ /* 0x000fe2000f8e02ff */
[----:B------:R-:W-:Y:S01]  /*0cd0*/  SEL R2, R2, R13, !P3 ;  /* 0x0000000d02027207 */ /* 0x000fe20005800000 */
[----:B------:R-:W-:Y:S01]  /*0ce0*/  IMAD R7, R7, UR6, RZ ;  /* 0x0000000607077c24 */ /* 0x000fe2000f8e02ff */
[----:B---3--:R-:W-:Y:S01]  /*0cf0*/  IADD3 R21, P0, PT, R12, UR12, RZ ;  /* 0x0000000c0c157c10 */ /* 0x008fe2000ff1e0ff */
[----:B------:R-:W-:Y:S01]  /*0d00*/  IMAD R11, R11, UR6, RZ ;  /* 0x000000060b0b7c24 */ /* 0x000fe2000f8e02ff */
[----:B------:R-:W-:Y:S01]  /*0d10*/  IADD3 R27, P1, PT, R5, UR14, RZ ;  /* 0x0000000e051b7c10 */ /* 0x000fe2000ff3e0ff */
[----:B------:R-:W-:Y:S01]  /*0d20*/  IMAD R2, R2, UR6, RZ ;  /* 0x0000000602027c24 */ /* 0x000fe2000f8e02ff */
[----:B------:R-:W-:Y:S01]  /*0d30*/  IADD3 R18, P2, PT, R7, UR14, RZ ;  /* 0x0000000e07127c10 */ /* 0x000fe2000ff5e0ff */
[----:B------:R-:W0:Y:S01]  /*0d40*/  LDCU UR6, c[0x0][0x3a0] ;  /* 0x00007400ff0677ac */ /* 0x000e220008000800 */
[----:B------:R-:W-:-:S02]  /*0d50*/  IADD3 R19, P3, PT, R11, UR14, RZ ;  /* 0x0000000e0b137c10 */ /* 0x000fc4000ff7e0ff */
[----:B------:R-:W-:Y:S02]  /*0d60*/  IADD3 R20, P4, PT, R2, UR14, RZ ;  /* 0x0000000e02147c10 */ /* 0x000fe4000ff9e0ff */
[----:B------:R-:W-:Y:S02]  /*0d70*/  SHF.R.S32.HI R2, RZ, 0x1f, R2 ;  /* 0x0000001fff027819 */ /* 0x000fe40000011402 */
[----:B------:R-:W-:Y:S02]  /*0d80*/  SHF.R.S32.HI R5, RZ, 0x1f, R5 ;  /* 0x0000001fff057819 */ /* 0x000fe40000011405 */
[----:B------:R-:W-:Y:S02]  /*0d90*/  IADD3.X R25, PT, PT, R2, UR15, RZ, P4, !PT ;  /* 0x0000000f02197c10 */ /* 0x000fe4000a7fe4ff */
[----:B------:R-:W-:Y:S02]  /*0da0*/  SHF.R.S32.HI R2, RZ, 0x7, R0 ;  /* 0x00000007ff027819 */ /* 0x000fe40000011400 */
[----:B------:R-:W-:-:S02]  /*0db0*/  SHF.R.S32.HI R7, RZ, 0x1f, R7 ;  /* 0x0000001fff077819 */ /* 0x000fc40000011407 */
[----:B------:R-:W-:Y:S02]  /*0dc0*/  SGXT R2, R2, 0x1 ;  /* 0x000000010202781a */ /* 0x000fe40000000200 */
[----:B------:R-:W-:Y:S02]  /*0dd0*/  SHF.R.S32.HI R11, RZ, 0x1f, R11 ;  /* 0x0000001fff0b7819 */ /* 0x000fe4000001140b */
[----:B------:R-:W-:Y:S02]  /*0de0*/  LOP3.LUT R15, R15, 0x60, RZ, 0xc0, !PT ;  /* 0x000000600f0f7812 */ /* 0x000fe400078ec0ff */
[C---:B------:R-:W-:Y:S02]  /*0df0*/  LOP3.LUT R35, R2.reuse, 0x88, RZ, 0xc0, !PT ;  /* 0x0000008802237812 */ /* 0x040fe400078ec0ff */
[----:B------:R-:W-:Y:S02]  /*0e00*/  LOP3.LUT R3, R2, 0x90, RZ, 0xc0, !PT ;  /* 0x0000009002037812 */ /* 0x000fe400078ec0ff */
[----:B------:R-:W-:-:S02]  /*0e10*/  IADD3.X R22, PT, PT, R5, UR15, RZ, P1, !PT ;  /* 0x0000000f05167c10 */ /* 0x000fc40008ffe4ff */
[----:B------:R-:W-:Y:S02]  /*0e20*/  CS2R R4, SRZ ;  /* 0x0000000000047805 */ /* 0x000fe4000001ff00 */
[----:B------:R-:W-:Y:S02]  /*0e30*/  IADD3.X R23, PT, PT, R7, UR15, RZ, P2, !PT ;  /* 0x0000000f07177c10 */ /* 0x000fe400097fe4ff */
[----:B------:R-:W-:Y:S02]  /*0e40*/  CS2R R6, SRZ ;  /* 0x0000000000067805 */ /* 0x000fe4000001ff00 */
[----:B------:R-:W-:Y:S02]  /*0e50*/  IADD3.X R24, PT, PT, R11, UR15, RZ, P3, !PT ;  /* 0x0000000f0b187c10 */ /* 0x000fe40009ffe4ff */
[----:B------:R-:W-:Y:S02]  /*0e60*/  LEA.HI.X.SX32 R26, R12, UR13, 0x1, P0 ;  /* 0x0000000d0c1a7c11 */ /* 0x000fe400080f0eff */
[----:B------:R-:W-:-:S02]  /*0e70*/  LOP3.LUT R35, R35, 0x7f, R0, 0x78, !PT ;  /* 0x0000007f23237812 */ /* 0x000fc400078e7800 */
[----:B------:R-:W-:Y:S02]  /*0e80*/  LOP3.LUT R34, R3, 0x7f, R0, 0x78, !PT ;  /* 0x0000007f03227812 */ /* 0x000fe400078e7800 */
[----:B------:R-:W-:Y:S02]  /*0e90*/  LOP3.LUT R33, R16, 0x8, RZ, 0x3c, !PT ;  /* 0x0000000810217812 */ /* 0x000fe400078e3cff */
[----:B0-----:R-:W-:-:S07]  /*0ea0*/  IADD3 R36, PT, PT, R36, UR4, R15 ;  /* 0x0000000424247c10 */ /* 0x001fce000fffe00f */
.L_x_1:
[----:B------:R-:W-:Y:S02]  /*0eb0*/  SHF.R.U32.HI R2, RZ, 0x4, R0 ;  /* 0x00000004ff027819 */ /* 0x000fe40000011600 */
[-C--:B------:R-:W-:Y:S02]  /*0ec0*/  IADD3 R8, P2, PT, R31, R21.reuse, RZ ;  /* 0x000000151f087210 */ /* 0x080fe40007f5e0ff */
[----:B------:R-:W-:Y:S02]  /*0ed0*/  SGXT.U32 R2, R2, 0x4 ;  /* 0x000000040202781a */ /* 0x000fe40000000000 */
[----:B------:R-:W-:Y:S02]  /*0ee0*/  IADD3 R10, P1, PT, R30, R21, RZ ;  /* 0x000000151e0a7210 */ /* 0x000fe40007f3e0ff */
[C---:B------:R-:W-:Y:S02]  /*0ef0*/  LOP3.LUT R3, R2.reuse, 0x10, RZ, 0xfc, !PT ;  /* 0x0000001002037812 */ /* 0x040fe400078efcff */
[----:B------:R-:W-:-:S02]  /*0f00*/  ISETP.GE.AND P0, PT, R2, UR6, PT ;  /* 0x0000000602007c0c */ /* 0x000fc4000bf06270 */
[----:B------:R-:W-:Y:S02]  /*0f10*/  ISETP.GE.AND P3, PT, R3, UR6, PT ;  /* 0x0000000603007c0c */ /* 0x000fe4000bf66270 */
[----:B------:R-:W-:Y:S02]  /*0f20*/  PRMT R38, RZ, 0x7610, R38 ;  /* 0x00007610ff267816 */ /* 0x000fe40000000026 */
[----:B------:R-:W-:Y:S02]  /*0f30*/  PRMT R40, RZ, 0x7610, R40 ;  /* 0x00007610ff287816 */ /* 0x000fe40000000028 */
[-C--:B------:R-:W-:Y:S02]  /*0f40*/  LEA.HI.X.SX32 R9, R31, R26.reuse, 0x1, P2 ;  /* 0x0000001a1f097211 */ /* 0x080fe400010f0eff */
[----:B------:R-:W-:-:S03]  /*0f50*/  LEA.HI.X.SX32 R11, R30, R26, 0x1, P1 ;  /* 0x0000001a1e0b7211 */ /* 0x000fc600008f0eff */
[----:B------:R0:W2:Y:S04]  /*0f60*/  @!P0 LDG.E.U8 R38, desc[UR8][R8.64] ;  /* 0x0000000808268981 */ /* 0x0000a8000c1e1100 */
[----:B------:R1:W3:Y:S01]  /*0f70*/  @!P3 LDG.E.U8 R40, desc[UR8][R10.64] ;  /* 0x000000080a28b981 */ /* 0x0002e2000c1e1100 */
[----:B------:R-:W-:Y:S02]  /*0f80*/  LOP3.LUT R2, R0, 0x1f, RZ, 0xc0, !PT ;  /* 0x0000001f00027812 */ /* 0x000fe400078ec0ff */
[----:B------:R-:W-:Y:S01]  /*0f90*/  SHF.R.S32.HI R13, RZ, 0x1f, R28 ;  /* 0x0000001fff0d7819 */ /* 0x000fe2000001141c */
[----:B------:R-:W-:Y:S01]  /*0fa0*/  BAR.SYNC.DEFER_BLOCKING 0x0 ;  /* 0x0000000000007b1d */ /* 0x000fe20000010000 */
[----:B------:R-:W-:Y:S02]  /*0fb0*/  ISETP.GE.AND P3, PT, R2, UR6, PT ;  /* 0x0000000602007c0c */ /* 0x000fe4000bf66270 */
[----:B------:R-:W-:-:S02]  /*0fc0*/  IADD3 R2, P0, PT, R28, R20, RZ ;  /* 0x000000141c027210 */ /* 0x000fc40007f1e0ff */
[C---:B0-----:R-:W-:Y:S02]  /*0fd0*/  IADD3 R8, P2, PT, R28.reuse, R19, RZ ;  /* 0x000000131c087210 */ /* 0x041fe40007f5e0ff */
[C---:B-1----:R-:W-:Y:S01]  /*0fe0*/  IADD3 R10, P1, PT, R28.reuse, R18, RZ ;  /* 0x000000121c0a7210 */ /* 0x042fe20007f3e0ff */
[C---:B------:R-:W-:Y:S01]  /*0ff0*/  IMAD.X R3, R13.reuse, 0x1, R25, P0 ;  /* 0x000000010d037824 */ /* 0x040fe200000e0619 */
[----:B------:R-:W-:Y:S01]  /*1000*/  IADD3 R12, P0, PT, R28, R27, RZ ;  /* 0x0000001b1c0c7210 */ /* 0x000fe20007f1e0ff */
[C---:B------:R-:W-:Y:S01]  /*1010*/  IMAD.X R9, R13.reuse, 0x1, R24, P2 ;  /* 0x000000010d097824 */ /* 0x040fe200010e0618 */
[----:B------:R-:W-:Y:S01]  /*1020*/  PRMT R49, RZ, 0x7610, R49 ;  /* 0x00007610ff317816 */ /* 0x000fe20000000031 */
[C---:B------:R-:W-:Y:S01]  /*1030*/  IMAD.X R11, R13.reuse, 0x1, R23, P1 ;  /* 0x000000010d0b7824 */ /* 0x040fe200008e0617 */
[----:B------:R-:W-:Y:S01]  /*1040*/  PRMT R51, RZ, 0x7610, R51 ;  /* 0x00007610ff337816 */ /* 0x000fe20000000033 */
[----:B------:R-:W-:Y:S01]  /*1050*/  IMAD.X R13, R13, 0x1, R22, P0 ;  /* 0x000000010d0d7824 */ /* 0x000fe200000e0616 */
[----:B------:R-:W-:-:S02]  /*1060*/  PRMT R53, RZ, 0x7610, R53 ;  /* 0x00007610ff357816 */ /* 0x000fc40000000035 */
[----:B------:R-:W-:Y:S01]  /*1070*/  PRMT R55, RZ, 0x7610, R55 ;  /* 0x00007610ff377816 */ /* 0x000fe20000000037 */
[----:B--2---:R-:W-:Y:S04]  /*1080*/  STS.U8 [R35+UR4], R38 ;  /* 0x0000002623007988 */ /* 0x004fe80008000004 */
[----:B---3--:R-:W-:Y:S01]  /*1090*/  STS.U8 [R35+UR4+0x100], R40 ;  /* 0x0001002823007988 */ /* 0x008fe20008000004 */
[----:B------:R-:W-:Y:S06]  /*10a0*/  BAR.SYNC.DEFER_BLOCKING 0x0 ;  /* 0x0000000000007b1d */ /* 0x000fec0000010000 */
[----:B------:R-:W2:Y:S04]  /*10b0*/  @!P3 LDG.E.U8 R49, desc[UR8][R2.64] ;  /* 0x000000080231b981 */ /* 0x000ea8000c1e1100 */
[----:B------:R0:W3:Y:S04]  /*10c0*/  @!P3 LDG.E.U8 R51, desc[UR8][R8.64] ;  /* 0x000000080833b981 */ /* 0x0000e8000c1e1100 */
[----:B------:R1:W4:Y:S04]  /*10d0*/  @!P3 LDG.E.U8 R53, desc[UR8][R10.64] ;  /* 0x000000080a35b981 */ /* 0x000328000c1e1100 */
[----:B------:R-:W5:Y:S01]  /*10e0*/  @!P3 LDG.E.U8 R55, desc[UR8][R12.64] ;  /* 0x000000080c37b981 */ /* 0x000f62000c1e1100 */
[----:B------:R-:W-:Y:S01]  /*10f0*/  VIADD R32, R32, 0xffffffff ;  /* 0xffffffff20207836 */ /* 0x000fe20000000000 */
[----:B------:R-:W-:-:S02]  /*1100*/  USHF.R.S32.HI UR7, URZ, 0x1f, UR5 ;  /* 0x0000001fff077899 */ /* 0x000fc40008011405 */
[----:B------:R-:W-:Y:S01]  /*1110*/  IADD3 R27, P1, PT, R27, UR5, RZ ;  /* 0x000000051b1b7c10 */ /* 0x000fe2000ff3e0ff */
[----:B------:R-:W-:Y:S01]  /*1120*/  LDS.U8 R45, [R16+UR4] ;  /* 0x00000004102d7984 */ /* 0x000fe20008000000 */
[----:B------:R-:W-:Y:S01]  /*1130*/  IADD3 R18, P2, PT, R18, UR5, RZ ;  /* 0x0000000512127c10 */ /* 0x000fe2000ff5e0ff */
[----:B------:R-:W-:Y:S01]  /*1140*/  UIADD3 UR6, UPT, UPT, UR6, -0x20, URZ ;  /* 0xffffffe006067890 */ /* 0x000fe2000fffe0ff */
[----:B------:R-:W-:Y:S01]  /*1150*/  ISETP.NE.U32.AND P0, PT, R32, RZ, PT ;  /* 0x000000ff2000720c */ /* 0x000fe20003f05070 */
[----:B------:R-:W1:Y:S01]  /*1160*/  LDS.U8 R46, [R16+UR4+0x10] ;  /* 0x00001004102e7984 */ /* 0x000e620008000000 */
[----:B------:R-:W-:Y:S02]  /*1170*/  IADD3 R19, P3, PT, R19, UR5, RZ ;  /* 0x0000000513137c10 */ /* 0x000fe4000ff7e0ff */
[----:B------:R-:W-:Y:S01]  /*1180*/  IADD3 R20, P4, PT, R20, UR5, RZ ;  /* 0x0000000514147c10 */ /* 0x000fe2000ff9e0ff */
[----:B------:R-:W-:Y:S01]  /*1190*/  LDS.U8 R43, [R16+UR4+0x20] ;  /* 0x00002004102b7984 */ /* 0x000fe20008000000 */
[----:B------:R-:W-:-:S02]  /*11a0*/  IADD3 R21, P5, PT, R29, R21, RZ ;  /* 0x000000151d157210 */ /* 0x000fc40007fbe0ff */
[----:B------:R-:W-:Y:S01]  /*11b0*/  IADD3.X R22, PT, PT, R22, UR7, RZ, P1, !PT ;  /* 0x0000000716167c10 */ /* 0x000fe20008ffe4ff */
[----:B------:R-:W-:Y:S01]  /*11c0*/  LDS.U8 R44, [R16+UR4+0x30] ;  /* 0x00003004102c7984 */ /* 0x000fe20008000000 */
[----:B------:R-:W-:Y:S02]  /*11d0*/  IADD3.X R23, PT, PT, R23, UR7, RZ, P2, !PT ;  /* 0x0000000717177c10 */ /* 0x000fe400097fe4ff */
[----:B------:R-:W-:Y:S01]  /*11e0*/  IADD3.X R24, PT, PT, R24, UR7, RZ, P3, !PT ;  /* 0x0000000718187c10 */ /* 0x000fe20009ffe4ff */
[----:B------:R-:W-:Y:S01]  /*11f0*/  LDS.U8 R47, [R16+UR4+0x100] ;  /* 0x00010004102f7984 */ /* 0x000fe20008000000 */
[----:B------:R-:W-:Y:S02]  /*1200*/  IADD3.X R25, PT, PT, R25, UR7, RZ, P4, !PT ;  /* 0x0000000719197c10 */ /* 0x000fe4000a7fe4ff */
[----:B------:R-:W-:Y:S01]  /*1210*/  LEA.HI.X.SX32 R26, R29, R26, 0x1, P5 ;  /* 0x0000001a1d1a7211 */ /* 0x000fe200028f0eff */
[----:B------:R-:W1:Y:S04]  /*1220*/  LDS.U8 R48, [R16+UR4+0x110] ;  /* 0x0001100410307984 */ /* 0x000e680008000000 */
[----:B------:R-:W-:Y:S04]  /*1230*/  LDS.U8 R42, [R16+UR4+0x120] ;  /* 0x00012004102a7984 */ /* 0x000fe80008000000 */
[----:B------:R-:W-:Y:S04]  /*1240*/  LDS.U8 R41, [R16+UR4+0x130] ;  /* 0x0001300410297984 */ /* 0x000fe80008000000 */
[----:B0-----:R-:W-:Y:S04]  /*1250*/  LDS.U8 R8, [R33+UR4] ;  /* 0x0000000421087984 */ /* 0x001fe80008000000 */
[----:B------:R-:W0:Y:S04]  /*1260*/  LDS.U8 R9, [R33+UR4+0x10] ;  /* 0x0000100421097984 */ /* 0x000e280008000000 */
[----:B------:R-:W-:Y:S04]  /*1270*/  LDS.U8 R37, [R33+UR4+0x20] ;  /* 0x0000200421257984 */ /* 0x000fe80008000000 */
[----:B------:R-:W-:Y:S01]  /*1280*/  LDS.U8 R40, [R33+UR4+0x30] ;  /* 0x0000300421287984 */ /* 0x000fe20008000000 */
[----:B-1----:R-:W-:-:S03]  /*1290*/  IMAD R45, R46, 0x100, R45 ;  /* 0x000001002e2d7824 */ /* 0x002fc600078e022d */
[----:B------:R-:W-:Y:S04]  /*12a0*/  LDS.U8 R10, [R33+UR4+0x100] ;  /* 0x00010004210a7984 */ /* 0x000fe80008000000 */
[----:B------:R-:W1:Y:S04]  /*12b0*/  LDS.U8 R11, [R33+UR4+0x110] ;  /* 0x00011004210b7984 */ /* 0x000e680008000000 */
[----:B------:R-:W-:Y:S04]  /*12c0*/  LDS.U8 R38, [R33+UR4+0x120] ;  /* 0x0001200421267984 */ /* 0x000fe80008000000 */
[----:B------:R-:W-:Y:S01]  /*12d0*/  LDS.U8 R39, [R33+UR4+0x130] ;  /* 0x0001300421277984 */ /* 0x000fe20008000000 */
[----:B------:R-:W-:Y:S01]  /*12e0*/  IMAD R47, R48, 0x100, R47 ;  /* 0x00000100302f7824 */ /* 0x000fe200078e022f */
[----:B------:R-:W-:Y:S01]  /*12f0*/  BAR.SYNC.DEFER_BLOCKING 0x0 ;  /* 0x0000000000007b1d */ /* 0x000fe20000010000 */
[----:B0-----:R-:W-:Y:S01]  /*1300*/  IMAD R9, R9, 0x100, R8 ;  /* 0x0000010009097824 */ /* 0x001fe200078e0208 */
[----:B------:R-:W-:-:S04]  /*1310*/  F2FP.F16.E4M3.UNPACK_B R8, R45 ;  /* 0x0000002dff08723e */ /* 0x000fc800020006ff */
[----:B------:R-:W-:Y:S01]  /*1320*/  F2FP.F16.E4M3.UNPACK_B R9, R9 ;  /* 0x00000009ff09723e */ /* 0x000fe200020006ff */
[----:B-1----:R-:W-:Y:S01]  /*1330*/  IMAD R11, R11, 0x100, R10 ;  /* 0x000001000b0b7824 */ /* 0x002fe200078e020a */
[----:B------:R-:W-:-:S04]  /*1340*/  F2FP.F16.E4M3.UNPACK_B R10, R47 ;  /* 0x0000002fff0a723e */ /* 0x000fc800020006ff */
[----:B------:R-:W-:Y:S01]  /*1350*/  F2FP.F16.E4M3.UNPACK_B R11, R11 ;  /* 0x0000000bff0b723e */ /* 0x000fe200020006ff */
[----:B--2---:R-:W-:Y:S04]  /*1360*/  STS.U8 [R34+UR4], R49 ;  /* 0x0000003122007988 */ /* 0x004fe80008000004 */
[----:B---3--:R-:W-:Y:S04]  /*1370*/  STS.U8 [R34+UR4+0x100], R51 ;  /* 0x0001003322007988 */ /* 0x008fe80008000004 */
[----:B----4-:R-:W-:Y:S04]  /*1380*/  STS.U8 [R34+UR4+0x200], R53 ;  /* 0x0002003522007988 */ /* 0x010fe80008000004 */
[----:B-----5:R-:W-:Y:S01]  /*1390*/  STS.U8 [R34+UR4+0x300], R55 ;  /* 0x0003003722007988 */ /* 0x020fe20008000004 */
[----:B------:R-:W-:Y:S06]  /*13a0*/  BAR.SYNC.DEFER_BLOCKING 0x0 ;  /* 0x0000000000007b1d */ /* 0x000fec0000010000 */
[----:B------:R-:W0:Y:S02]  /*13b0*/  LDSM.16.M88.2 R2, [R36] ;  /* 0x000000002402783b */ /* 0x000e240000000100 */
[----:B0-----:R-:W-:-:S02]  /*13c0*/  F2FP.F16.E4M3.UNPACK_B R12, R2 ;  /* 0x00000002ff0c723e */ /* 0x001fc400020006ff */
[-C--:B------:R-:W-:Y:S02]  /*13d0*/  F2FP.F16.E4M3.UNPACK_B R13, R3.reuse ;  /* 0x00000003ff0d723e */ /* 0x080fe400020006ff */
[----:B------:R-:W-:Y:S02]  /*13e0*/  F2FP.F16.E4M3.UNPACK_B R2, R2.H1 ;  /* 0x00000002ff02723e */ /* 0x000fe400030006ff */
[----:B------:R-:W-:-:S03]  /*13f0*/  F2FP.F16.E4M3.UNPACK_B R3, R3.H1 ;  /* 0x00000003ff03723e */ /* 0x000fc600030006ff */
[----:B------:R-:W-:Y:S01]  /*1400*/  HMMA.16816.F32 R4, R8, R12, R4 ;  /* 0x0000000c0804723c */ /* 0x000fe20000001804 */
[----:B------:R-:W-:Y:S02]  /*1410*/  IMAD R8, R44, 0x100, R43 ;  /* 0x000001002c087824 */ /* 0x000fe400078e022b */
[----:B------:R-:W-:Y:S02]  /*1420*/  IMAD R10, R41, 0x100, R42 ;  /* 0x00000100290a7824 */ /* 0x000fe400078e022a */
[----:B------:R-:W-:Y:S01]  /*1430*/  IMAD R9, R40, 0x100, R37 ;  /* 0x0000010028097824 */ /* 0x000fe200078e0225 */
[----:B------:R-:W-:Y:S01]  /*1440*/  F2FP.F16.E4M3.UNPACK_B R8, R8 ;  /* 0x00000008ff08723e */ /* 0x000fe200020006ff */
[----:B------:R-:W-:Y:S01]  /*1450*/  IMAD R11, R39, 0x100, R38 ;  /* 0x00000100270b7824 */ /* 0x000fe200078e0226 */
[----:B------:R-:W-:Y:S02]  /*1460*/  F2FP.F16.E4M3.UNPACK_B R10, R10 ;  /* 0x0000000aff0a723e */ /* 0x000fe400020006ff */
[----:B------:R-:W-:-:S02]  /*1470*/  F2FP.F16.E4M3.UNPACK_B R9, R9 ;  /* 0x00000009ff09723e */ /* 0x000fc400020006ff */
[----:B------:R-:W-:-:S08]  /*1480*/  F2FP.F16.E4M3.UNPACK_B R11, R11 ;  /* 0x0000000bff0b723e */ /* 0x000fd000020006ff */
[----:B------:R-:W-:Y:S01]  /*1490*/  HMMA.16816.F32 R4, R8, R2, R4 ;  /* 0x000000020804723c */ /* 0x000fe20000001804 */
[----:B------:R-:W-:-:S04]  /*14a0*/  NOP ;  /* 0x0000000000007918 */ /* 0x000fc80000000000 */
[----:B------:R-:W-:-:S15]  /*14b0*/  @P0 BRA `(.L_x_1) ;  /* 0xfffffff8007c0947 */ /* 0x000fde000383ffff */
.L_x_0:
[----:B------:R-:W0:Y:S01]  /*14c0*/  S2UR UR5, SR_CgaCtaId ;  /* 0x00000000000579c3 */ /* 0x000e220000008800 */
[----:B------:R-:W-:Y:S01]  /*14d0*/  SHF.R.U32.HI R3, RZ, 0x6, R0 ;  /* 0x00000006ff037819 */ /* 0x000fe20000011600 */
[----:B------:R-:W-:-:S06]  /*14e0*/  IMAD.SHL.U32 R2, R0, 0x10, RZ ;  /* 0x0000001000027824 */ /* 0x000fcc00078e00ff */
[----:B------:R-:W-:Y:S01]  /*14f0*/  BAR.SYNC.DEFER_BLOCKING 0x0 ;  /* 0x0000000000007b1d */ /* 0x000fe20000010000 */
[----:B------:R-:W-:Y:S02]  /*1500*/  LOP3.LUT R11, R0, 0x1f, RZ, 0xc0, !PT ;  /* 0x0000001f000b7812 */ /* 0x000fe400078ec0ff */
[----:B------:R-:W-:Y:S02]  /*1510*/  SGXT.U32 R3, R3, 0x1 ;  /* 0x000000010303781a */ /* 0x000fe40000000000 */
[----:B------:R-:W-:Y:S01]  /*1520*/  LOP3.LUT R2, R2, 0x180, RZ, 0xc0, !PT ;  /* 0x0000018002027812 */ /* 0x000fe200078ec0ff */
[----:B------:R-:W-:Y:S01]  /*1530*/  UMOV UR4, 0x400 ;  /* 0x0000040000047882 */ /* 0x000fe20000000000 */
[--C-:B------:R-:W-:Y:S01]  /*1540*/  SHF.R.U32.HI R8, RZ, 0x4, R0.reuse ;  /* 0x00000004ff087819 */ /* 0x100fe20000011600 */
[----:B------:R-:W1:Y:S01]  /*1550*/  LDCU.128 UR12, c[0x0][0x390] ;  /* 0x00007200ff0c77ac */ /* 0x000e620008000c00 */
[----:B------:R-:W-:Y:S01]  /*1560*/  LOP3.LUT R3, R3, 0x1c, R0, 0xf8, !PT ;  /* 0x0000001c03037812 */ /* 0x000fe200078ef800 */
[----:B------:R-:W-:Y:S01]  /*1570*/  IMAD R11, R11, 0x4, R2 ;  /* 0x000000040b0b7824 */ /* 0x000fe200078e0202 */
[----:B------:R-:W-:-:S02]  /*1580*/  SHF.R.U32.HI R2, RZ, 0x6, R0 ;  /* 0x00000006ff027819 */ /* 0x000fc40000011600 */
[----:B------:R-:W-:Y:S02]  /*1590*/  LOP3.LUT R8, R3, 0x2, R8, 0xf8, !PT ;  /* 0x0000000203087812 */ /* 0x000fe400078ef808 */
[----:B------:R-:W-:Y:S02]  /*15a0*/  F2FP.SATFINITE.E4M3.F32.PACK_AB_MERGE_C R4, R5, R4, RZ ;  /* 0x000000040504723e */ /* 0x000fe400048070ff */
[----:B------:R-:W-:Y:S02]  /*15b0*/  F2FP.SATFINITE.E4M3.F32.PACK_AB_MERGE_C R6, R7, R6, RZ ;  /* 0x000000060706723e */ /* 0x000fe400048070ff */
[----:B------:R-:W-:Y:S01]  /*15c0*/  LOP3.LUT R9, R2, 0x2, RZ, 0xc0, !PT ;  /* 0x0000000202097812 */ /* 0x000fe200078ec0ff */
[----:B0-----:R-:W-:Y:S01]  /*15d0*/  ULEA UR4, UR5, UR4, 0x18 ;  /* 0x0000000405047291 */ /* 0x001fe2000f8ec0ff */
[----:B------:R-:W-:Y:S01]  /*15e0*/  LOP3.LUT R15, R8, R15, RZ, 0xfc, !PT ;  /* 0x0000000f080f7212 */ /* 0x000fe200078efcff */
[----:B------:R-:W0:Y:S01]  /*15f0*/  LDCU UR5, c[0x0][0x3b8] ;  /* 0x00007700ff0577ac */ /* 0x000e220008000800 */
[----:B------:R-:W-:-:S02]  /*1600*/  LOP3.LUT R2, R4, 0xffff, RZ, 0xc0, !PT ;  /* 0x0000ffff04027812 */ /* 0x000fc400078ec0ff */
[----:B------:R-:W-:Y:S02]  /*1610*/  LOP3.LUT R3, R6, 0xffff, RZ, 0xc0, !PT ;  /* 0x0000ffff06037812 */ /* 0x000fe400078ec0ff */
[C---:B------:R-:W-:Y:S02]  /*1620*/  LOP3.LUT R5, R15.reuse, 0x40, RZ, 0x3c, !PT ;  /* 0x000000400f057812 */ /* 0x040fe400078e3cff */
[----:B------:R-:W-:Y:S01]  /*1630*/  SHF.R.U32.HI R2, RZ, 0x8, R2 ;  /* 0x00000008ff027819 */ /* 0x000fe20000011602 */
[----:B------:R2:W-:Y:S01]  /*1640*/  STS.U8 [R15+UR4], R4 ;  /* 0x000000040f007988 */ /* 0x0005e20008000004 */
[C---:B------:R-:W-:Y:S02]  /*1650*/  LOP3.LUT R7, R15.reuse, 0x20, RZ, 0x3c, !PT ;  /* 0x000000200f077812 */ /* 0x040fe400078e3cff */
[----:B------:R-:W-:Y:S01]  /*1660*/  LOP3.LUT R8, R15, 0x60, RZ, 0x3c, !PT ;  /* 0x000000600f087812 */ /* 0x000fe200078e3cff */
[----:B------:R-:W-:Y:S01]  /*1670*/  STS.U8 [R5+UR4+0x100], R2 ;  /* 0x0001000205007988 */ /* 0x000fe20008000004 */
[----:B------:R-:W-:-:S02]  /*1680*/  SHF.R.U32.HI R3, RZ, 0x8, R3 ;  /* 0x00000008ff037819 */ /* 0x000fc40000011603 */
[--C-:B------:R-:W-:Y:S01]  /*1690*/  LOP3.LUT R10, R11, 0x60, R0.reuse, 0x78, !PT ;  /* 0x000000600b0a7812 */ /* 0x100fe200078e7800 */
[----:B------:R-:W-:Y:S01]  /*16a0*/  STS.U8 [R7+UR4+0x80], R6 ;  /* 0x0000800607007988 */ /* 0x000fe20008000004 */
[----:B------:R-:W-:Y:S02]  /*16b0*/  SHF.R.U32.HI R0, RZ, 0x4, R0 ;  /* 0x00000004ff007819 */ /* 0x000fe40000011600 */
[----:B------:R-:W-:Y:S01]  /*16c0*/  IADD3 R9, PT, PT, R10, UR4, R9 ;  /* 0x000000040a097c10 */ /* 0x000fe2000fffe009 */
[----:B------:R0:W-:Y:S01]  /*16d0*/  STS.U8 [R8+UR4+0x180], R3 ;  /* 0x0001800308007988 */ /* 0x0001e20008000004 */
[----:B------:R-:W3:Y:S01]  /*16e0*/  LDCU UR4, c[0x0][0x3b4] ;  /* 0x00007680ff0477ac */ /* 0x000ee20008000800 */
[----:B--2---:R-:W-:Y:S01]  /*16f0*/  SGXT.U32 R4, R0, 0x4 ;  /* 0x000000040004781a */ /* 0x004fe20000000000 */
[----:B------:R-:W-:Y:S01]  /*1700*/  BAR.SYNC.DEFER_BLOCKING 0x0 ;  /* 0x0000000000007b1d */ /* 0x000fe20000010000 */
[----:B-1----:R-:W-:Y:S02]  /*1710*/  ISETP.GE.AND P0, PT, R14, UR14, PT ;  /* 0x0000000e0e007c0c */ /* 0x002fe4000bf06270 */
[----:B------:R-:W-:-:S02]  /*1720*/  LOP3.LUT R0, R17, R4, RZ, 0xfc, !PT ;  /* 0x0000000411007212 */ /* 0x000fc400078efcff */
[----:B------:R-:W-:Y:S02]  /*1730*/  LOP3.LUT R17, R17, 0x10, R4, 0xfe, !PT ;  /* 0x0000001011117812 */ /* 0x000fe400078efe04 */
[C---:B------:R-:W-:Y:S01]  /*1740*/  ISETP.LT.AND P1, PT, R0.reuse, UR15, !P0 ;  /* 0x0000000f00007c0c */ /* 0x040fe2000c721270 */
[----:B0-----:R-:W-:Y:S01]  /*1750*/  IMAD R3, R0, UR5, RZ ;  /* 0x0000000500037c24 */ /* 0x001fe2000f8e02ff */
[C---:B------:R-:W-:Y:S01]  /*1760*/  ISETP.LT.AND P0, PT, R17.reuse, UR15, !P0 ;  /* 0x0000000f11007c0c */ /* 0x040fe2000c701270 */
[----:B------:R-:W-:Y:S02]  /*1770*/  IMAD R0, R17, UR5, RZ ;  /* 0x0000000511007c24 */ /* 0x000fe4000f8e02ff */
[----:B---3--:R-:W-:-:S05]  /*1780*/  IMAD R2, R14, UR4, RZ ;  /* 0x000000040e027c24 */ /* 0x008fca000f8e02ff */
[C---:B------:R-:W-:Y:S01]  /*1790*/  IADD3 R4, P2, PT, R2.reuse, UR12, RZ ;  /* 0x0000000c02047c10 */ /* 0x040fe2000ff5e0ff */
[----:B------:R-:W0:Y:S03]  /*17a0*/  LDS.U16 R9, [R9] ;  /* 0x0000000009097984 */ /* 0x000e260000000400 */
[----:B------:R-:W-:Y:S02]  /*17b0*/  LEA.HI.X.SX32 R5, R2, UR13, 0x1, P2 ;  /* 0x0000000d02057c11 */ /* 0x000fe400090f0eff */
[CC--:B------:R-:W-:Y:S02]  /*17c0*/  IADD3 R2, P2, PT, R3.reuse, R4.reuse, RZ ;  /* 0x0000000403027210 */ /* 0x0c0fe40007f5e0ff */
[----:B------:R-:W-:Y:S02]  /*17d0*/  IADD3 R4, P3, PT, R0, R4, RZ ;  /* 0x0000000400047210 */ /* 0x000fe40007f7e0ff */
[----:B------:R-:W-:-:S02]  /*17e0*/  LEA.HI.X.SX32 R3, R3, R5, 0x1, P2 ;  /* 0x0000000503037211 */ /* 0x000fc400010f0eff */
[----:B------:R-:W-:Y:S02]  /*17f0*/  LEA.HI.X.SX32 R5, R0, R5, 0x1, P3 ;  /* 0x0000000500057211 */ /* 0x000fe400018f0eff */
[----:B0-----:R-:W-:-:S05]  /*1800*/  PRMT R7, R9, 0x7770, RZ ;  /* 0x0000777009077816 */ /* 0x001fca00000000ff */
[----:B------:R0:W-:Y:S01]  /*1810*/  @P1 STG.E.U8 desc[UR8][R2.64], R7 ;  /* 0x0000000702001986 */ /* 0x0001e2000c101108 */
[----:B------:R-:W-:Y:S05]  /*1820*/  @!P0 EXIT ;  /* 0x000000000000894d */ /* 0x000fea0003800000 */
[----:B0-----:R-:W-:-:S05]  /*1830*/  PRMT R3, R9, 0x7771, RZ ;  /* 0x0000777109037816 */ /* 0x001fca00000000ff */
[----:B------:R-:W-:Y:S01]  /*1840*/  STG.E.U8 desc[UR8][R4.64], R3 ;  /* 0x0000000304007986 */ /* 0x000fe2000c101108 */
[----:B------:R-:W-:Y:S05]  /*1850*/  EXIT ;  /* 0x000000000000794d */ /* 0x000fea0003800000 */
.L_x_2:
[----:B------:R-:W-:-:S00]  /*1860*/  BRA `(.L_x_2) ;  /* 0xfffffffc00fc7947 */ /* 0x000fc0000383ffff */
[----:B------:R-:W-:-:S00]  /*1870*/  NOP ;  /* 0x0000000000007918 */ /* 0x000fc00000000000 */
        /* <DEDUP_REMOVED lines=8> */
.L_x_3:


//--------------------- .nv.shared.matmul_kernel  --------------------------
	.section	.nv.shared.matmul_kernel,"aw",@nobits
	.sectionflags	@""
	.align	16
	.zero		1024


//--------------------- .nv.shared.reserved.0     --------------------------
	.section	.nv.shared.reserved.0,"aw",@nobits
	.weak		__nv_reservedSMEM_offset_0_alias
	.size		__nv_reservedSMEM_offset_0_alias, 0, 64
	.other		__nv_reservedSMEM_offset_0_alias,@"STO_CUDA_RESERVED_SHARED STV_DEFAULT"
__nv_reservedSMEM_offset_0_alias:
	.zero		0
	.zero		64


//--------------------- .nv.constant0.matmul_kernel --------------------------
	.section	.nv.constant0.matmul_kernel,"a",@progbits
	.sectionflags	@""
	.align	4
.nv.constant0.matmul_kernel:
	.zero		976


//--------------------- SYMBOLS --------------------------

	.type		.nv.reservedSmem.offset0,@object
	.size		.nv.reservedSmem.offset0,0x4
	.type		.nv.reservedSmem.cap,@object
	.size		.nv.reservedSmem.cap,0x4
